//
// Generated by NVIDIA NVVM Compiler
//
// Compiler Build ID: CL-36424714
// Cuda compilation tools, release 13.0, V13.0.88
// Based on NVVM 20.0.0
//

.version 9.0
.target sm_100
.address_size 64

	// .globl	_Z9reduce_v4PfS_i
// _ZZ11blockReducefE10warpShared has been demoted

.visible .entry _Z9reduce_v4PfS_i(
	.param .u64 .ptr .align 1 _Z9reduce_v4PfS_i_param_0,
	.param .u64 .ptr .align 1 _Z9reduce_v4PfS_i_param_1,
	.param .u32 _Z9reduce_v4PfS_i_param_2
)
{
	.reg .pred 	%p<17>;
	.reg .b32 	%r<39>;
	.reg .b32 	%f<33>;
	.reg .b64 	%rd<9>;
	// demoted variable
	.shared .align 4 .b8 _ZZ11blockReducefE10warpShared[128];
	ld.param.u64 	%rd2, [_Z9reduce_v4PfS_i_param_0];
	ld.param.u64 	%rd3, [_Z9reduce_v4PfS_i_param_1];
	ld.param.u32 	%r9, [_Z9reduce_v4PfS_i_param_2];
	mov.u32 	%r1, %tid.x;
	mov.u32 	%r2, %ctaid.x;
	mov.u32 	%r3, %ntid.x;
	mad.lo.s32 	%r38, %r2, %r3, %r1;
	setp.ge.s32 	%p1, %r38, %r9;
	mov.f32 	%f31, 0f00000000;
	@%p1 bra 	$L__BB0_3;
	mov.u32 	%r10, %nctaid.x;
	mul.lo.s32 	%r5, %r10, %r3;
	cvta.to.global.u64 	%rd1, %rd2;
	mov.f32 	%f31, 0f00000000;
$L__BB0_2:
	mul.wide.s32 	%rd4, %r38, 4;
	add.s64 	%rd5, %rd1, %rd4;
	ld.global.f32 	%f10, [%rd5];
	add.f32 	%f31, %f31, %f10;
	add.s32 	%r38, %r38, %r5;
	setp.lt.s32 	%p2, %r38, %r9;
	@%p2 bra 	$L__BB0_2;
$L__BB0_3:
	and.b32  	%r8, %r1, 31;
	mov.b32 	%r11, %f31;
	shfl.sync.down.b32	%r12|%p3, %r11, 16, 31, -1;
	mov.b32 	%f11, %r12;
	add.f32 	%f12, %f31, %f11;
	mov.b32 	%r13, %f12;
	shfl.sync.down.b32	%r14|%p4, %r13, 8, 31, -1;
	mov.b32 	%f13, %r14;
	add.f32 	%f14, %f12, %f13;
	mov.b32 	%r15, %f14;
	shfl.sync.down.b32	%r16|%p5, %r15, 4, 31, -1;
	mov.b32 	%f15, %r16;
	add.f32 	%f16, %f14, %f15;
	mov.b32 	%r17, %f16;
	shfl.sync.down.b32	%r18|%p6, %r17, 2, 31, -1;
	mov.b32 	%f17, %r18;
	add.f32 	%f18, %f16, %f17;
	mov.b32 	%r19, %f18;
	shfl.sync.down.b32	%r20|%p7, %r19, 1, 31, -1;
	mov.b32 	%f19, %r20;
	add.f32 	%f4, %f18, %f19;
	setp.ne.s32 	%p8, %r8, 0;
	@%p8 bra 	$L__BB0_5;
	shr.u32 	%r21, %r1, 3;
	mov.u32 	%r22, _ZZ11blockReducefE10warpShared;
	add.s32 	%r23, %r22, %r21;
	st.shared.f32 	[%r23], %f4;
$L__BB0_5:
	bar.sync 	0;
	setp.gt.u32 	%p9, %r1, 31;
	@%p9 bra 	$L__BB0_10;
	shr.u32 	%r24, %r3, 5;
	setp.ge.u32 	%p10, %r8, %r24;
	mov.f32 	%f32, 0f00000000;
	@%p10 bra 	$L__BB0_8;
	shl.b32 	%r25, %r8, 2;
	mov.u32 	%r26, _ZZ11blockReducefE10warpShared;
	add.s32 	%r27, %r26, %r25;
	ld.shared.f32 	%f32, [%r27];
$L__BB0_8:
	mov.b32 	%r28, %f32;
	shfl.sync.down.b32	%r29|%p11, %r28, 16, 31, -1;
	mov.b32 	%f21, %r29;
	add.f32 	%f22, %f32, %f21;
	mov.b32 	%r30, %f22;
	shfl.sync.down.b32	%r31|%p12, %r30, 8, 31, -1;
	mov.b32 	%f23, %r31;
	add.f32 	%f24, %f22, %f23;
	mov.b32 	%r32, %f24;
	shfl.sync.down.b32	%r33|%p13, %r32, 4, 31, -1;
	mov.b32 	%f25, %r33;
	add.f32 	%f26, %f24, %f25;
	mov.b32 	%r34, %f26;
	shfl.sync.down.b32	%r35|%p14, %r34, 2, 31, -1;
	mov.b32 	%f27, %r35;
	add.f32 	%f28, %f26, %f27;
	mov.b32 	%r36, %f28;
	shfl.sync.down.b32	%r37|%p15, %r36, 1, 31, -1;
	mov.b32 	%f29, %r37;
	add.f32 	%f7, %f28, %f29;
	setp.ne.s32 	%p16, %r1, 0;
	@%p16 bra 	$L__BB0_10;
	cvta.to.global.u64 	%rd6, %rd3;
	mul.wide.u32 	%rd7, %r2, 4;
	add.s64 	%rd8, %rd6, %rd7;
	st.global.f32 	[%rd8], %f7;
$L__BB0_10:
	ret;

}


// ===== COMPILED SASS (sm_100) =====

	.target	sm_100

	.elftype	@"ET_EXEC"


//--------------------- .note.nv.tkinfo           --------------------------
	.section	.note.nv.tkinfo,"",@"SHT_NOTE"
	.sectionflags	@"SHF_NOTE_NV_TKINFO"
	.tkinfo
        /*0018*/ 	.word	0x00000002
        /*0030*/ 	.string	""
        /*0030*/ 	.string	"ptxas"
        /*0030*/ 	.string	"Cuda compilation tools, release 13.0, V13.0.88"
        /*0030*/ 	.string	"Build cuda_13.0.r13.0/compiler.36424714_0"
        /*0030*/ 	.string	"-arch sm_100 -m 64 "



//--------------------- .note.nv.cuinfo           --------------------------
	.section	.note.nv.cuinfo,"",@"SHT_NOTE"
	.sectionflags	@"SHF_NOTE_NV_CUINFO"
        /*0018*/ 	.short	0x0002
        /*001a*/ 	.short	0x0064
        /*001c*/ 	.short	0x0082
	.zero		2


//--------------------- .nv.info                  --------------------------
	.section	.nv.info,"",@"SHT_CUDA_INFO"
	.align	4


	//----- nvinfo : EIATTR_REGCOUNT
	.align		4
        /*0000*/ 	.byte	0x04, 0x2f
        /*0002*/ 	.short	(.L_1 - .L_0)
	.align		4
.L_0:
        /*0004*/ 	.word	index@(_Z9reduce_v4PfS_i)
        /*0008*/ 	.word	0x0000000e


	//----- nvinfo : EIATTR_FRAME_SIZE
	.align		4
.L_1:
        /*000c*/ 	.byte	0x04, 0x11
        /*000e*/ 	.short	(.L_3 - .L_2)
	.align		4
.L_2:
        /*0010*/ 	.word	index@(_Z9reduce_v4PfS_i)
        /*0014*/ 	.word	0x00000000


	//----- nvinfo : EIATTR_MIN_STACK_SIZE
	.align		4
.L_3:
        /*0018*/ 	.byte	0x04, 0x12
        /*001a*/ 	.short	(.L_5 - .L_4)
	.align		4
.L_4:
        /*001c*/ 	.word	index@(_Z9reduce_v4PfS_i)
        /*0020*/ 	.word	0x00000000
.L_5:


//--------------------- .nv.compat                --------------------------
	.section	.nv.compat,"",@"SHT_CUDA_COMPAT_INFO"
	.align	4
        /*0000*/ 	.byte	0x02, 0x09, 0x00, 0x00, 0x02, 0x02, 0x01, 0x00, 0x02, 0x05, 0x05, 0x00, 0x03, 0x07, 0x01, 0x01
        /*0010*/ 	.byte	0x02, 0x03, 0x00, 0x00, 0x02, 0x06, 0x01, 0x00, 0x04, 0x0b, 0x08, 0x00, 0x09, 0x00, 0x00, 0x00
        /*0020*/ 	.byte	0x00, 0x00, 0x00, 0x00


//--------------------- .nv.info._Z9reduce_v4PfS_i --------------------------
	.section	.nv.info._Z9reduce_v4PfS_i,"",@"SHT_CUDA_INFO"
	.sectionflags	@""
	.align	4


	//----- nvinfo : EIATTR_CUDA_API_VERSION
	.align		4
        /*0000*/ 	.byte	0x04, 0x37
        /*0002*/ 	.short	(.L_7 - .L_6)
.L_6:
        /*0004*/ 	.word	0x00000082


	//----- nvinfo : EIATTR_KPARAM_INFO
	.align		4
.L_7:
        /*0008*/ 	.byte	0x04, 0x17
        /*000a*/ 	.short	(.L_9 - .L_8)
.L_8:
        /*000c*/ 	.word	0x00000000
        /*0010*/ 	.short	0x0002
        /*0012*/ 	.short	0x0010
        /*0014*/ 	.byte	0x00, 0xf0, 0x11, 0x00


	//----- nvinfo : EIATTR_KPARAM_INFO
	.align		4
.L_9:
        /*0018*/ 	.byte	0x04, 0x17
        /*001a*/ 	.short	(.L_11 - .L_10)
.L_10:
        /*001c*/ 	.word	0x00000000
        /*0020*/ 	.short	0x0001
        /*0022*/ 	.short	0x0008
        /*0024*/ 	.byte	0x00, 0xf5, 0x21, 0x00


	//----- nvinfo : EIATTR_KPARAM_INFO
	.align		4
.L_11:
        /*0028*/ 	.byte	0x04, 0x17
        /*002a*/ 	.short	(.L_13 - .L_12)
.L_12:
        /*002c*/ 	.word	0x00000000
        /*0030*/ 	.short	0x0000
        /*0032*/ 	.short	0x0000
        /*0034*/ 	.byte	0x00, 0xf5, 0x21, 0x00


	//----- nvinfo : EIATTR_SPARSE_MMA_MASK
	.align		4
.L_13:
        /*0038*/ 	.byte	0x03, 0x50
        /*003a*/ 	.short	0x0000


	//----- nvinfo : EIATTR_MAXREG_COUNT
	.align		4
        /*003c*/ 	.byte	0x03, 0x1b
        /*003e*/ 	.short	0x00ff


	//----- nvinfo : EIATTR_NUM_BARRIERS
	.align		4
        /*0040*/ 	.byte	0x02, 0x4c
        /*0042*/ 	.byte	0x01
	.zero		1


	//----- nvinfo : EIATTR_MERCURY_ISA_VERSION
	.align		4
        /*0044*/ 	.byte	0x03, 0x5f
        /*0046*/ 	.short	0x0101


	//----- nvinfo : EIATTR_COOP_GROUP_MASK_REGIDS
	.align		4
        /*0048*/ 	.byte	0x04, 0x29
        /*004a*/ 	.short	(.L_15 - .L_14)


	//   ....[0]....
.L_14:
        /*004c*/ 	.word	0xffffffff


	//   ....[1]....
        /*0050*/ 	.word	0xffffffff


	//   ....[2]....
        /*0054*/ 	.word	0xffffffff


	//   ....[3]....
        /*0058*/ 	.word	0xffffffff


	//   ....[4]....
        /*005c*/ 	.word	0xffffffff


	//   ....[5]....
        /*0060*/ 	.word	0xffffffff


	//   ....[6]....
        /*0064*/ 	.word	0xffffffff


	//   ....[7]....
        /*0068*/ 	.word	0xffffffff


	//   ....[8]....
        /*006c*/ 	.word	0xffffffff


	//   ....[9]....
        /*0070*/ 	.word	0xffffffff


	//----- nvinfo : EIATTR_COOP_GROUP_INSTR_OFFSETS
	.align		4
.L_15:
        /*0074*/ 	.byte	0x04, 0x28
        /*0076*/ 	.short	(.L_17 - .L_16)


	//   ....[0]....
.L_16:
        /*0078*/ 	.word	0x00000160


	//   ....[1]....
        /*007c*/ 	.word	0x00000190


	//   ....[2]....
        /*0080*/ 	.word	0x000001c0


	//   ....[3]....
        /*0084*/ 	.word	0x00000200


	//   ....[4]....
        /*0088*/ 	.word	0x00000240


	//   ....[5]....
        /*008c*/ 	.word	0x00000320


	//   ....[6]....
        /*0090*/ 	.word	0x00000340


	//   ....[7]....
        /*0094*/ 	.word	0x00000360


	//   ....[8]....
        /*0098*/ 	.word	0x00000380


	//   ....[9]....
        /*009c*/ 	.word	0x000003a0


	//----- nvinfo : EIATTR_VRC_CTA_INIT_COUNT
	.align		4
.L_17:
        /*00a0*/ 	.byte	0x02, 0x4a
	.zero		1
	.zero		1


	//----- nvinfo : EIATTR_EXIT_INSTR_OFFSETS
	.align		4
        /*00a4*/ 	.byte	0x04, 0x1c
        /*00a6*/ 	.short	(.L_19 - .L_18)


	//   ....[0]....
.L_18:
        /*00a8*/ 	.word	0x00000280


	//   ....[1]....
        /*00ac*/ 	.word	0x000003b0


	//   ....[2]....
        /*00b0*/ 	.word	0x00000400


	//----- nvinfo : EIATTR_CRS_STACK_SIZE
	.align		4
.L_19:
        /*00b4*/ 	.byte	0x04, 0x1e
        /*00b6*/ 	.short	(.L_21 - .L_20)
.L_20:
        /*00b8*/ 	.word	0x00000000


	//----- nvinfo : EIATTR_CBANK_PARAM_SIZE
	.align		4
.L_21:
        /*00bc*/ 	.byte	0x03, 0x19
        /*00be*/ 	.short	0x0014


	//----- nvinfo : EIATTR_PARAM_CBANK
	.align		4
        /*00c0*/ 	.byte	0x04, 0x0a
        /*00c2*/ 	.short	(.L_23 - .L_22)
	.align		4
.L_22:
        /*00c4*/ 	.word	index@(.nv.constant0._Z9reduce_v4PfS_i)
        /*00c8*/ 	.short	0x0380
        /*00ca*/ 	.short	0x0014


	//----- nvinfo : EIATTR_SW_WAR
	.align		4
.L_23:
        /*00cc*/ 	.byte	0x04, 0x36
        /*00ce*/ 	.short	(.L_25 - .L_24)
.L_24:
        /*00d0*/ 	.word	0x00000008
.L_25:


//--------------------- .nv.callgraph             --------------------------
	.section	.nv.callgraph,"",@"SHT_CUDA_CALLGRAPH"
	.align	4
	.sectionentsize	8
	.align		4
        /*0000*/ 	.word	0x00000000
	.align		4
        /*0004*/ 	.word	0xffffffff
	.align		4
        /*0008*/ 	.word	0x00000000
	.align		4
        /*000c*/ 	.word	0xfffffffe
	.align		4
        /*0010*/ 	.word	0x00000000
	.align		4
        /*0014*/ 	.word	0xfffffffd
	.align		4
        /*0018*/ 	.word	0x00000000
	.align		4
        /*001c*/ 	.word	0xfffffffc


//--------------------- .text._Z9reduce_v4PfS_i   --------------------------
	.section	.text._Z9reduce_v4PfS_i,"ax",@progbits
	.align	128
        .global         _Z9reduce_v4PfS_i
        .type           _Z9reduce_v4PfS_i,@function
        .size           _Z9reduce_v4PfS_i,(.L_x_4 - _Z9reduce_v4PfS_i)
        .other          _Z9reduce_v4PfS_i,@"STO_CUDA_ENTRY STV_DEFAULT"
_Z9reduce_v4PfS_i:
.text._Z9reduce_v4PfS_i:
[----:B------:R-:W-:Y:S01]  /*0000*/  LDC R1, c[0x0][0x37c] ;  /* 0x0000df00ff017b82 */ /* 0x000fe20000000800 */
[----:B------:R-:W0:Y:S01]  /*0010*/  S2R R3, SR_TID.X ;  /* 0x0000000000037919 */ /* 0x000e220000002100 */
[----:B------:R-:W0:Y:S01]  /*0020*/  LDCU UR5, c[0x0][0x360] ;  /* 0x00006c00ff0577ac */ /* 0x000e220008000800 */
[----:B------:R-:W-:Y:S01]  /*0030*/  BSSY.RECONVERGENT B0, `(.L_x_0) ;  /* 0x0000012000007945 */ /* 0x000fe20003800200 */
[----:B------:R-:W-:Y:S01]  /*0040*/  HFMA2 R8, -RZ, RZ, 0, 0 ;  /* 0x00000000ff087431 */ /* 0x000fe200000001ff */
[----:B------:R-:W0:Y:S01]  /*0050*/  S2R R0, SR_CTAID.X ;  /* 0x0000000000007919 */ /* 0x000e220000002500 */
[----:B------:R-:W1:Y:S01]  /*0060*/  LDCU UR4, c[0x0][0x390] ;  /* 0x00007200ff0477ac */ /* 0x000e620008000800 */
[----:B------:R-:W2:Y:S01]  /*0070*/  LDCU.64 UR6, c[0x0][0x358] ;  /* 0x00006b00ff0677ac */ /* 0x000ea20008000a00 */
[----:B0-----:R-:W-:-:S05]  /*0080*/  IMAD R2, R0, UR5, R3 ;  /* 0x0000000500027c24 */ /* 0x001fca000f8e0203 */
[----:B-1----:R-:W-:-:S13]  /*0090*/  ISETP.GE.AND P0, PT, R2, UR4, PT ;  /* 0x0000000402007c0c */ /* 0x002fda000bf06270 */
[----:B--2---:R-:W-:Y:S05]  /*00a0*/  @P0 BRA `(.L_x_1) ;  /* 0x0000000000280947 */ /* 0x004fea0003800000 */
[----:B------:R-:W0:Y:S01]  /*00b0*/  LDC R9, c[0x0][0x370] ;  /* 0x0000dc00ff097b82 */ /* 0x000e220000000800 */
[----:B------:R-:W-:-:S07]  /*00c0*/  MOV R8, RZ ;  /* 0x000000ff00087202 */ /* 0x000fce0000000f00 */
[----:B------:R-:W1:Y:S01]  /*00d0*/  LDC.64 R6, c[0x0][0x380] ;  /* 0x0000e000ff067b82 */ /* 0x000e620000000a00 */
[----:B0-----:R-:W-:-:S07]  /*00e0*/  IMAD R9, R9, UR5, RZ ;  /* 0x0000000509097c24 */ /* 0x001fce000f8e02ff */
.L_x_2:
[----:B-1----:R-:W-:-:S06]  /*00f0*/  IMAD.WIDE R4, R2, 0x4, R6 ;  /* 0x0000000402047825 */ /* 0x002fcc00078e0206 */
[----:B------:R-:W2:Y:S01]  /*0100*/  LDG.E R5, desc[UR6][R4.64] ;  /* 0x0000000604057981 */ /* 0x000ea2000c1e1900 */
[----:B------:R-:W-:-:S04]  /*0110*/  IADD3 R2, PT, PT, R9, R2, RZ ;  /* 0x0000000209027210 */ /* 0x000fc80007ffe0ff */
[----:B------:R-:W-:Y:S01]  /*0120*/  ISETP.GE.AND P0, PT, R2, UR4, PT ;  /* 0x0000000402007c0c */ /* 0x000fe2000bf06270 */
[----:B--2---:R-:W-:-:S12]  /*0130*/  FADD R8, R5, R8 ;  /* 0x0000000805087221 */ /* 0x004fd80000000000 */
[----:B------:R-:W-:Y:S05]  /*0140*/  @!P0 BRA `(.L_x_2) ;  /* 0xfffffffc00e88947 */ /* 0x000fea000383ffff */
.L_x_1:
[----:B------:R-:W-:Y:S05]  /*0150*/  BSYNC.RECONVERGENT B0 ;  /* 0x0000000000007941 */ /* 0x000fea0003800200 */
.L_x_0:
[----:B------:R-:W0:Y:S01]  /*0160*/  SHFL.DOWN PT, R5, R8, 0x10, 0x1f ;  /* 0x0a001f0008057f89 */ /* 0x000e2200000e0000 */
[----:B------:R-:W-:Y:S01]  /*0170*/  ISETP.GT.U32.AND P1, PT, R3, 0x1f, PT ;  /* 0x0000001f0300780c */ /* 0x000fe20003f24070 */
[----:B0-----:R-:W-:-:S05]  /*0180*/  FADD R5, R5, R8 ;  /* 0x0000000805057221 */ /* 0x001fca0000000000 */
[----:B------:R-:W0:Y:S02]  /*0190*/  SHFL.DOWN PT, R2, R5, 0x8, 0x1f ;  /* 0x09001f0005027f89 */ /* 0x000e2400000e0000 */
[----:B0-----:R-:W-:Y:S01]  /*01a0*/  FADD R4, R5, R2 ;  /* 0x0000000205047221 */ /* 0x001fe20000000000 */
[----:B------:R-:W-:-:S04]  /*01b0*/  LOP3.LUT P0, R2, R3, 0x1f, RZ, 0xc0, !PT ;  /* 0x0000001f03027812 */ /* 0x000fc8000780c0ff */
[----:B------:R-:W0:Y:S09]  /*01c0*/  SHFL.DOWN PT, R7, R4, 0x4, 0x1f ;  /* 0x08801f0004077f89 */ /* 0x000e3200000e0000 */
[----:B------:R-:W1:Y:S01]  /*01d0*/  @!P0 S2R R11, SR_CgaCtaId ;  /* 0x00000000000b8919 */ /* 0x000e620000008800 */
[----:B------:R-:W-:Y:S01]  /*01e0*/  @!P0 MOV R8, 0x400 ;  /* 0x0000040000088802 */ /* 0x000fe20000000f00 */
[----:B0-----:R-:W-:-:S05]  /*01f0*/  FADD R7, R4, R7 ;  /* 0x0000000704077221 */ /* 0x001fca0000000000 */
[----:B------:R-:W0:Y:S01]  /*0200*/  SHFL.DOWN PT, R6, R7, 0x2, 0x1f ;  /* 0x08401f0007067f89 */ /* 0x000e2200000e0000 */
[----:B-1----:R-:W-:-:S04]  /*0210*/  @!P0 LEA R8, R11, R8, 0x18 ;  /* 0x000000080b088211 */ /* 0x002fc800078ec0ff */
[----:B------:R-:W-:Y:S01]  /*0220*/  @!P0 LEA.HI R8, R3, R8, RZ, 0x1d ;  /* 0x0000000803088211 */ /* 0x000fe200078fe8ff */
[----:B0-----:R-:W-:-:S05]  /*0230*/  FADD R6, R7, R6 ;  /* 0x0000000607067221 */ /* 0x001fca0000000000 */
[----:B------:R-:W0:Y:S02]  /*0240*/  SHFL.DOWN PT, R9, R6, 0x1, 0x1f ;  /* 0x08201f0006097f89 */ /* 0x000e2400000e0000 */
[----:B0-----:R-:W-:-:S05]  /*0250*/  FADD R9, R6, R9 ;  /* 0x0000000906097221 */ /* 0x001fca0000000000 */
[----:B------:R0:W-:Y:S01]  /*0260*/  @!P0 STS [R8], R9 ;  /* 0x0000000908008388 */ /* 0x0001e20000000800 */
[----:B------:R-:W-:Y:S06]  /*0270*/  BAR.SYNC.DEFER_BLOCKING 0x0 ;  /* 0x0000000000007b1d */ /* 0x000fec0000010000 */
[----:B------:R-:W-:Y:S05]  /*0280*/  @P1 EXIT ;  /* 0x000000000000194d */ /* 0x000fea0003800000 */
[----:B------:R-:W-:-:S06]  /*0290*/  USHF.R.U32.HI UR4, URZ, 0x5, UR5 ;  /* 0x00000005ff047899 */ /* 0x000fcc0008011605 */
[----:B------:R-:W-:-:S13]  /*02a0*/  ISETP.GE.U32.AND P0, PT, R2, UR4, PT ;  /* 0x0000000402007c0c */ /* 0x000fda000bf06070 */
[----:B------:R-:W1:Y:S01]  /*02b0*/  @!P0 S2R R5, SR_CgaCtaId ;  /* 0x0000000000058919 */ /* 0x000e620000008800 */
[----:B------:R-:W-:-:S04]  /*02c0*/  @!P0 MOV R4, 0x400 ;  /* 0x0000040000048802 */ /* 0x000fc80000000f00 */
[----:B-1----:R-:W-:Y:S02]  /*02d0*/  @!P0 LEA R5, R5, R4, 0x18 ;  /* 0x0000000405058211 */ /* 0x002fe400078ec0ff */
[----:B------:R-:W-:Y:S02]  /*02e0*/  MOV R4, RZ ;  /* 0x000000ff00047202 */ /* 0x000fe40000000f00 */
[----:B------:R-:W-:-:S05]  /*02f0*/  @!P0 LEA R2, R2, R5, 0x2 ;  /* 0x0000000502028211 */ /* 0x000fca00078e10ff */
[----:B------:R-:W1:Y:S01]  /*0300*/  @!P0 LDS R4, [R2] ;  /* 0x0000000002048984 */ /* 0x000e620000000800 */
[----:B------:R-:W-:-:S03]  /*0310*/  ISETP.NE.AND P0, PT, R3, RZ, PT ;  /* 0x000000ff0300720c */ /* 0x000fc60003f05270 */
[----:B-1----:R-:W1:Y:S02]  /*0320*/  SHFL.DOWN PT, R5, R4, 0x10, 0x1f ;  /* 0x0a001f0004057f89 */ /* 0x002e6400000e0000 */
[----:B-1----:R-:W-:-:S05]  /*0330*/  FADD R5, R5, R4 ;  /* 0x0000000405057221 */ /* 0x002fca0000000000 */
[----:B------:R-:W1:Y:S02]  /*0340*/  SHFL.DOWN PT, R6, R5, 0x8, 0x1f ;  /* 0x09001f0005067f89 */ /* 0x000e6400000e0000 */
[----:B-1----:R-:W-:-:S05]  /*0350*/  FADD R6, R5, R6 ;  /* 0x0000000605067221 */ /* 0x002fca0000000000 */
[----:B------:R-:W1:Y:S02]  /*0360*/  SHFL.DOWN PT, R7, R6, 0x4, 0x1f ;  /* 0x08801f0006077f89 */ /* 0x000e6400000e0000 */
[----:B-1----:R-:W-:-:S05]  /*0370*/  FADD R7, R6, R7 ;  /* 0x0000000706077221 */ /* 0x002fca0000000000 */
[----:B0-----:R-:W0:Y:S02]  /*0380*/  SHFL.DOWN PT, R8, R7, 0x2, 0x1f ;  /* 0x08401f0007087f89 */ /* 0x001e2400000e0000 */
[----:B0-----:R-:W-:-:S05]  /*0390*/  FADD R8, R7, R8 ;  /* 0x0000000807087221 */ /* 0x001fca0000000000 */
[----:B------:R0:W1:Y:S01]  /*03a0*/  SHFL.DOWN PT, R9, R8, 0x1, 0x1f ;  /* 0x08201f0008097f89 */ /* 0x00006200000e0000 */
[----:B------:R-:W-:Y:S05]  /*03b0*/  @P0 EXIT ;  /* 0x000000000000094d */ /* 0x000fea0003800000 */
[----:B------:R-:W2:Y:S01]  /*03c0*/  LDC.64 R2, c[0x0][0x388] ;  /* 0x0000e200ff027b82 */ /* 0x000ea20000000a00 */
[----:B-1----:R-:W-:Y:S01]  /*03d0*/  FADD R9, R8, R9 ;  /* 0x0000000908097221 */ /* 0x002fe20000000000 */
[----:B--2---:R-:W-:-:S05]  /*03e0*/  IMAD.WIDE.U32 R2, R0, 0x4, R2 ;  /* 0x0000000400027825 */ /* 0x004fca00078e0002 */
[----:B------:R-:W-:Y:S01]  /*03f0*/  STG.E desc[UR6][R2.64], R9 ;  /* 0x0000000902007986 */ /* 0x000fe2000c101906 */
[----:B------:R-:W-:Y:S05]  /*0400*/  EXIT ;  /* 0x000000000000794d */ /* 0x000fea0003800000 */
.L_x_3:
[----:B------:R-:W-:-:S00]  /*0410*/  BRA `(.L_x_3) ;  /* 0xfffffffc00fc7947 */ /* 0x000fc0000383ffff */
[----:B------:R-:W-:-:S00]  /*0420*/  NOP ;  /* 0x0000000000007918 */ /* 0x000fc00000000000 */
        /* <DEDUP_REMOVED lines=13> */
.L_x_4:


//--------------------- .nv.shared._Z9reduce_v4PfS_i --------------------------
	.section	.nv.shared._Z9reduce_v4PfS_i,"aw",@nobits
	.sectionflags	@""
	.align	4
.nv.shared._Z9reduce_v4PfS_i:
	.zero		1152


//--------------------- .nv.shared.reserved.0     --------------------------
	.section	.nv.shared.reserved.0,"aw",@nobits
	.weak		__nv_reservedSMEM_offset_0_alias
	.size		__nv_reservedSMEM_offset_0_alias, 0, 64
	.other		__nv_reservedSMEM_offset_0_alias,@"STO_CUDA_RESERVED_SHARED STV_DEFAULT"
__nv_reservedSMEM_offset_0_alias:
	.zero		0
	.zero		64


//--------------------- .nv.constant0._Z9reduce_v4PfS_i --------------------------
	.section	.nv.constant0._Z9reduce_v4PfS_i,"a",@progbits
	.sectionflags	@""
	.align	4
.nv.constant0._Z9reduce_v4PfS_i:
	.zero		916


//--------------------- SYMBOLS --------------------------

	.type		.nv.reservedSmem.offset0,@object
	.size		.nv.reservedSmem.offset0,0x4
	.type		.nv.reservedSmem.cap,@object
	.size		.nv.reservedSmem.cap,0x4
